//
// Generated by NVIDIA NVVM Compiler
//
// Compiler Build ID: CL-36424714
// Cuda compilation tools, release 13.0, V13.0.88
// Based on NVVM 20.0.0
//

.version 9.0
.target sm_100
.address_size 64

	// .globl	_Z6kernelPfS_
.extern .func  (.param .b32 func_retval0) vprintf
(
	.param .b64 vprintf_param_0,
	.param .b64 vprintf_param_1
)
;
.global .align 4 .f32 sumatoria;
.global .align 1 .b8 $str[5] = {37, 102, 32, 10};

.visible .entry _Z6kernelPfS_(
	.param .u64 .ptr .align 1 _Z6kernelPfS__param_0,
	.param .u64 .ptr .align 1 _Z6kernelPfS__param_1
)
{
	.local .align 8 .b8 	__local_depot0[8];
	.reg .b64 	%SP;
	.reg .b64 	%SPL;
	.reg .b32 	%r<4>;
	.reg .b32 	%f<4>;
	.reg .b64 	%rd<12>;
	.reg .b64 	%fd<2>;

	mov.u64 	%SPL, __local_depot0;
	cvta.local.u64 	%SP, %SPL;
	ld.param.u64 	%rd1, [_Z6kernelPfS__param_0];
	ld.param.u64 	%rd2, [_Z6kernelPfS__param_1];
	cvta.to.global.u64 	%rd3, %rd2;
	cvta.to.global.u64 	%rd4, %rd1;
	add.u64 	%rd5, %SP, 0;
	add.u64 	%rd6, %SPL, 0;
	mov.u32 	%r1, %tid.x;
	mul.wide.u32 	%rd7, %r1, 4;
	add.s64 	%rd8, %rd4, %rd7;
	ld.global.f32 	%f1, [%rd8];
	atom.global.add.f32 	%f2, [%rd3], %f1;
	bar.sync 	0;
	add.s64 	%rd9, %rd3, %rd7;
	ld.global.f32 	%f3, [%rd9];
	cvt.f64.f32 	%fd1, %f3;
	st.local.f64 	[%rd6], %fd1;
	mov.u64 	%rd10, $str;
	cvta.global.u64 	%rd11, %rd10;
	{ // callseq 0, 0
	.param .b64 param0;
	st.param.b64 	[param0], %rd11;
	.param .b64 param1;
	st.param.b64 	[param1], %rd5;
	.param .b32 retval0;
	call.uni (retval0), 
	vprintf, 
	(
	param0, 
	param1
	);
	ld.param.b32 	%r2, [retval0];
	} // callseq 0
	ret;

}


// ===== COMPILED SASS (sm_100) =====

	.target	sm_100

	.elftype	@"ET_EXEC"


//--------------------- .note.nv.tkinfo           --------------------------
	.section	.note.nv.tkinfo,"",@"SHT_NOTE"
	.sectionflags	@"SHF_NOTE_NV_TKINFO"
	.tkinfo
        /*0018*/ 	.word	0x00000002
        /*0030*/ 	.string	""
        /*0030*/ 	.string	"ptxas"
        /*0030*/ 	.string	"Cuda compilation tools, release 13.0, V13.0.88"
        /*0030*/ 	.string	"Build cuda_13.0.r13.0/compiler.36424714_0"
        /*0030*/ 	.string	"-arch sm_100 -m 64 "



//--------------------- .note.nv.cuinfo           --------------------------
	.section	.note.nv.cuinfo,"",@"SHT_NOTE"
	.sectionflags	@"SHF_NOTE_NV_CUINFO"
        /*0018*/ 	.short	0x0002
        /*001a*/ 	.short	0x0064
        /*001c*/ 	.short	0x0082
	.zero		2


//--------------------- .nv.info                  --------------------------
	.section	.nv.info,"",@"SHT_CUDA_INFO"
	.align	4


	//----- nvinfo : EIATTR_REGCOUNT
	.align		4
        /*0000*/ 	.byte	0x04, 0x2f
        /*0002*/ 	.short	(.L_3 - .L_2)
	.align		4
.L_2:
        /*0004*/ 	.word	index@(_Z6kernelPfS_)
        /*0008*/ 	.word	0x00000018


	//----- nvinfo : EIATTR_FRAME_SIZE
	.align		4
.L_3:
        /*000c*/ 	.byte	0x04, 0x11
        /*000e*/ 	.short	(.L_5 - .L_4)
	.align		4
.L_4:
        /*0010*/ 	.word	index@(_Z6kernelPfS_)
        /*0014*/ 	.word	0x00000008


	//----- nvinfo : EIATTR_MIN_STACK_SIZE
	.align		4
.L_5:
        /*0018*/ 	.byte	0x04, 0x12
        /*001a*/ 	.short	(.L_7 - .L_6)
	.align		4
.L_6:
        /*001c*/ 	.word	index@(_Z6kernelPfS_)
        /*0020*/ 	.word	0x00000008
.L_7:


//--------------------- .nv.compat                --------------------------
	.section	.nv.compat,"",@"SHT_CUDA_COMPAT_INFO"
	.align	4
        /*0000*/ 	.byte	0x02, 0x09, 0x00, 0x00, 0x02, 0x02, 0x01, 0x00, 0x02, 0x05, 0x05, 0x00, 0x03, 0x07, 0x01, 0x01
        /*0010*/ 	.byte	0x02, 0x03, 0x00, 0x00, 0x02, 0x06, 0x01, 0x00, 0x04, 0x0b, 0x08, 0x00, 0x09, 0x00, 0x00, 0x00
        /*0020*/ 	.byte	0x00, 0x00, 0x00, 0x00


//--------------------- .nv.info._Z6kernelPfS_    --------------------------
	.section	.nv.info._Z6kernelPfS_,"",@"SHT_CUDA_INFO"
	.sectionflags	@""
	.align	4


	//----- nvinfo : EIATTR_CUDA_API_VERSION
	.align		4
        /*0000*/ 	.byte	0x04, 0x37
        /*0002*/ 	.short	(.L_9 - .L_8)
.L_8:
        /*0004*/ 	.word	0x00000082


	//----- nvinfo : EIATTR_KPARAM_INFO
	.align		4
.L_9:
        /*0008*/ 	.byte	0x04, 0x17
        /*000a*/ 	.short	(.L_11 - .L_10)
.L_10:
        /*000c*/ 	.word	0x00000000
        /*0010*/ 	.short	0x0001
        /*0012*/ 	.short	0x0008
        /*0014*/ 	.byte	0x00, 0xf5, 0x21, 0x00


	//----- nvinfo : EIATTR_KPARAM_INFO
	.align		4
.L_11:
        /*0018*/ 	.byte	0x04, 0x17
        /*001a*/ 	.short	(.L_13 - .L_12)
.L_12:
        /*001c*/ 	.word	0x00000000
        /*0020*/ 	.short	0x0000
        /*0022*/ 	.short	0x0000
        /*0024*/ 	.byte	0x00, 0xf5, 0x21, 0x00


	//----- nvinfo : EIATTR_SPARSE_MMA_MASK
	.align		4
.L_13:
        /*0028*/ 	.byte	0x03, 0x50
        /*002a*/ 	.short	0x0000


	//----- nvinfo : EIATTR_MAXREG_COUNT
	.align		4
        /*002c*/ 	.byte	0x03, 0x1b
        /*002e*/ 	.short	0x00ff


	//----- nvinfo : EIATTR_NUM_BARRIERS
	.align		4
        /*0030*/ 	.byte	0x02, 0x4c
        /*0032*/ 	.byte	0x01
	.zero		1


	//----- nvinfo : EIATTR_EXTERNS
	.align		4
        /*0034*/ 	.byte	0x04, 0x0f
        /*0036*/ 	.short	(.L_15 - .L_14)


	//   ....[0]....
	.align		4
.L_14:
        /*0038*/ 	.word	index@(vprintf)


	//----- nvinfo : EIATTR_MERCURY_ISA_VERSION
	.align		4
.L_15:
        /*003c*/ 	.byte	0x03, 0x5f
        /*003e*/ 	.short	0x0101


	//----- nvinfo : EIATTR_VRC_CTA_INIT_COUNT
	.align		4
        /*0040*/ 	.byte	0x02, 0x4a
	.zero		1
	.zero		1


	//----- nvinfo : EIATTR_SYSCALL_OFFSETS
	.align		4
        /*0044*/ 	.byte	0x04, 0x46
        /*0046*/ 	.short	(.L_17 - .L_16)


	//   ....[0]....
.L_16:
        /*0048*/ 	.word	0x00000190


	//----- nvinfo : EIATTR_EXIT_INSTR_OFFSETS
	.align		4
.L_17:
        /*004c*/ 	.byte	0x04, 0x1c
        /*004e*/ 	.short	(.L_19 - .L_18)


	//   ....[0]....
.L_18:
        /*0050*/ 	.word	0x000001a0


	//----- nvinfo : EIATTR_CBANK_PARAM_SIZE
	.align		4
.L_19:
        /*0054*/ 	.byte	0x03, 0x19
        /*0056*/ 	.short	0x0010


	//----- nvinfo : EIATTR_PARAM_CBANK
	.align		4
        /*0058*/ 	.byte	0x04, 0x0a
        /*005a*/ 	.short	(.L_21 - .L_20)
	.align		4
.L_20:
        /*005c*/ 	.word	index@(.nv.constant0._Z6kernelPfS_)
        /*0060*/ 	.short	0x0380
        /*0062*/ 	.short	0x0010


	//----- nvinfo : EIATTR_SW_WAR
	.align		4
.L_21:
        /*0064*/ 	.byte	0x04, 0x36
        /*0066*/ 	.short	(.L_23 - .L_22)
.L_22:
        /*0068*/ 	.word	0x00000008
.L_23:


//--------------------- .nv.callgraph             --------------------------
	.section	.nv.callgraph,"",@"SHT_CUDA_CALLGRAPH"
	.align	4
	.sectionentsize	8
	.align		4
        /*0000*/ 	.word	0x00000000
	.align		4
        /*0004*/ 	.word	0xffffffff
	.align		4
        /*0008*/ 	.word	index@(_Z6kernelPfS_)
	.align		4
        /*000c*/ 	.word	index@(vprintf)
	.align		4
        /*0010*/ 	.word	0x00000000
	.align		4
        /*0014*/ 	.word	0xfffffffe
	.align		4
        /*0018*/ 	.word	0x00000000
	.align		4
        /*001c*/ 	.word	0xfffffffd
	.align		4
        /*0020*/ 	.word	0x00000000
	.align		4
        /*0024*/ 	.word	0xfffffffc


//--------------------- .nv.constant4             --------------------------
	.section	.nv.constant4,"a",@progbits
	.align	8
	.align		8
.nv.constant4:
        /*0000*/ 	.dword	vprintf
	.align		8
        /*0008*/ 	.dword	sumatoria
	.align		8
        /*0010*/ 	.dword	$str


//--------------------- .text._Z6kernelPfS_       --------------------------
	.section	.text._Z6kernelPfS_,"ax",@progbits
	.align	128
        .global         _Z6kernelPfS_
        .type           _Z6kernelPfS_,@function
        .size           _Z6kernelPfS_,(.L_x_2 - _Z6kernelPfS_)
        .other          _Z6kernelPfS_,@"STO_CUDA_ENTRY STV_DEFAULT"
_Z6kernelPfS_:
.text._Z6kernelPfS_:
[----:B------:R-:W0:Y:S01]  /*0000*/  LDC R1, c[0x0][0x37c] ;  /* 0x0000df00ff017b82 */ /* 0x000e220000000800 */
[----:B------:R-:W1:Y:S07]  /*0010*/  S2R R7, SR_TID.X ;  /* 0x0000000000077919 */ /* 0x000e6e0000002100 */
[----:B------:R-:W1:Y:S01]  /*0020*/  LDC.64 R4, c[0x0][0x380] ;  /* 0x0000e000ff047b82 */ /* 0x000e620000000a00 */
[----:B------:R-:W2:Y:S01]  /*0030*/  LDCU.64 UR4, c[0x0][0x358] ;  /* 0x00006b00ff0477ac */ /* 0x000ea20008000a00 */
[----:B0-----:R-:W-:Y:S01]  /*0040*/  VIADD R1, R1, 0xfffffff8 ;  /* 0xfffffff801017836 */ /* 0x001fe20000000000 */
[----:B------:R-:W0:Y:S05]  /*0050*/  LDCU.64 UR6, c[0x4][0x10] ;  /* 0x01000200ff0677ac */ /* 0x000e2a0008000a00 */
[----:B------:R-:W3:Y:S01]  /*0060*/  LDC.64 R8, c[0x0][0x388] ;  /* 0x0000e200ff087b82 */ /* 0x000ee20000000a00 */
[----:B-1----:R-:W-:-:S05]  /*0070*/  IMAD.WIDE.U32 R4, R7, 0x4, R4 ;  /* 0x0000000407047825 */ /* 0x002fca00078e0004 */
[----:B--2---:R-:W2:Y:S02]  /*0080*/  LDG.E R0, desc[UR4][R4.64] ;  /* 0x0000000404007981 */ /* 0x004ea4000c1e1900 */
[----:B------:R-:W2:Y:S01]  /*0090*/  LDC.64 R2, c[0x0][0x388] ;  /* 0x0000e200ff027b82 */ /* 0x000ea20000000a00 */
[----:B---3--:R-:W-:Y:S01]  /*00a0*/  IMAD.WIDE.U32 R8, R7, 0x4, R8 ;  /* 0x0000000407087825 */ /* 0x008fe200078e0008 */
[----:B--2---:R1:W-:Y:S06]  /*00b0*/  REDG.E.ADD.F32.FTZ.RN.STRONG.GPU desc[UR4][R2.64], R0 ;  /* 0x00000000020079a6 */ /* 0x0043ec000c12f304 */
[----:B------:R-:W-:Y:S06]  /*00c0*/  BAR.SYNC.DEFER_BLOCKING 0x0 ;  /* 0x0000000000007b1d */ /* 0x000fec0000010000 */
[----:B------:R-:W2:Y:S01]  /*00d0*/  LDG.E R8, desc[UR4][R8.64] ;  /* 0x0000000408087981 */ /* 0x000ea2000c1e1900 */
[----:B------:R-:W-:Y:S01]  /*00e0*/  MOV R12, 0x0 ;  /* 0x00000000000c7802 */ /* 0x000fe20000000f00 */
[----:B------:R-:W3:Y:S01]  /*00f0*/  LDCU UR4, c[0x0][0x2f8] ;  /* 0x00005f00ff0477ac */ /* 0x000ee20008000800 */
[----:B0-----:R-:W-:Y:S01]  /*0100*/  IMAD.U32 R4, RZ, RZ, UR6 ;  /* 0x00000006ff047e24 */ /* 0x001fe2000f8e00ff */
[----:B------:R-:W-:Y:S01]  /*0110*/  MOV R5, UR7 ;  /* 0x0000000700057c02 */ /* 0x000fe20008000f00 */
[----:B------:R-:W0:Y:S02]  /*0120*/  LDCU UR5, c[0x0][0x2fc] ;  /* 0x00005f80ff0577ac */ /* 0x000e240008000800 */
[----:B------:R-:W4:Y:S01]  /*0130*/  LDC.64 R12, c[0x4][R12] ;  /* 0x010000000c0c7b82 */ /* 0x000f220000000a00 */
[----:B---3--:R-:W-:-:S04]  /*0140*/  IADD3 R6, P0, PT, R1, UR4, RZ ;  /* 0x0000000401067c10 */ /* 0x008fc8000ff1e0ff */
[----:B0-----:R-:W-:Y:S01]  /*0150*/  IADD3.X R7, PT, PT, RZ, UR5, RZ, P0, !PT ;  /* 0x00000005ff077c10 */ /* 0x001fe200087fe4ff */
[----:B--2---:R-:W0:Y:S02]  /*0160*/  F2F.F64.F32 R10, R8 ;  /* 0x00000008000a7310 */ /* 0x004e240000201800 */
[----:B0---4-:R1:W-:Y:S06]  /*0170*/  STL.64 [R1], R10 ;  /* 0x0000000a01007387 */ /* 0x0113ec0000100a00 */
[----:B------:R-:W-:-:S07]  /*0180*/  LEPC R20, `(.L_x_0) ;  /* 0x000000001014794e */ /* 0x000fce0000000000 */
[----:B-1----:R-:W-:Y:S05]  /*0190*/  CALL.ABS.NOINC R12 ;  /* 0x000000000c007343 */ /* 0x002fea0003c00000 */
.L_x_0:
[----:B------:R-:W-:Y:S05]  /*01a0*/  EXIT ;  /* 0x000000000000794d */ /* 0x000fea0003800000 */
.L_x_1:
[----:B------:R-:W-:-:S00]  /*01b0*/  BRA `(.L_x_1) ;  /* 0xfffffffc00fc7947 */ /* 0x000fc0000383ffff */
[----:B------:R-:W-:-:S00]  /*01c0*/  NOP ;  /* 0x0000000000007918 */ /* 0x000fc00000000000 */
        /* <DEDUP_REMOVED lines=11> */
.L_x_2:


//--------------------- .nv.global.init           --------------------------
	.section	.nv.global.init,"aw",@progbits
.nv.global.init:
	.type		$str,@object
	.size		$str,(.L_1 - $str)
$str:
        /*0000*/ 	.byte	0x25, 0x66, 0x20, 0x0a, 0x00
.L_1:


//--------------------- .nv.shared.reserved.0     --------------------------
	.section	.nv.shared.reserved.0,"aw",@nobits
	.weak		__nv_reservedSMEM_offset_0_alias
	.size		__nv_reservedSMEM_offset_0_alias, 0, 64
	.other		__nv_reservedSMEM_offset_0_alias,@"STO_CUDA_RESERVED_SHARED STV_DEFAULT"
__nv_reservedSMEM_offset_0_alias:
	.zero		0
	.zero		64


//--------------------- .nv.global                --------------------------
	.section	.nv.global,"aw",@nobits
	.align	4
.nv.global:
	.type		sumatoria,@object
	.size		sumatoria,(.L_0 - sumatoria)
sumatoria:
	.zero		4
.L_0:


//--------------------- .nv.constant0._Z6kernelPfS_ --------------------------
	.section	.nv.constant0._Z6kernelPfS_,"a",@progbits
	.sectionflags	@""
	.align	4
.nv.constant0._Z6kernelPfS_:
	.zero		912


//--------------------- SYMBOLS --------------------------

	.type		.nv.reservedSmem.offset0,@object
	.size		.nv.reservedSmem.offset0,0x4
	.type		vprintf,@function
